//
// Generated by NVIDIA NVVM Compiler
//
// Compiler Build ID: CL-36424714
// Cuda compilation tools, release 13.0, V13.0.88
// Based on NVVM 20.0.0
//

.version 9.0
.target sm_100
.address_size 64

	// .globl	_Z6reducePmS_m
.extern .shared .align 16 .b8 sdata[];

.visible .entry _Z6reducePmS_m(
	.param .u64 .ptr .align 1 _Z6reducePmS_m_param_0,
	.param .u64 .ptr .align 1 _Z6reducePmS_m_param_1,
	.param .u64 _Z6reducePmS_m_param_2
)
{
	.reg .pred 	%p<5>;
	.reg .b32 	%r<10>;
	.reg .b64 	%rd<33>;

	ld.param.u64 	%rd6, [_Z6reducePmS_m_param_0];
	ld.param.u64 	%rd5, [_Z6reducePmS_m_param_1];
	ld.param.u64 	%rd7, [_Z6reducePmS_m_param_2];
	mov.u32 	%r3, %tid.x;
	cvt.u64.u32 	%rd1, %r3;
	shr.u64 	%rd8, %rd7, 3;
	mul.lo.s64 	%rd9, %rd8, %rd1;
	cvta.to.global.u64 	%rd10, %rd6;
	shl.b64 	%rd11, %rd9, 3;
	add.s64 	%rd12, %rd10, %rd11;
	ld.global.u64 	%rd13, [%rd12];
	shl.b32 	%r4, %r3, 3;
	mov.u32 	%r5, sdata;
	add.s32 	%r1, %r5, %r4;
	st.shared.u64 	[%r1], %rd13;
	ld.global.u64 	%rd14, [%rd12+8];
	st.shared.u64 	[%r1+8], %rd14;
	ld.global.u64 	%rd15, [%rd12+16];
	st.shared.u64 	[%r1+16], %rd15;
	bar.sync 	0;
	mov.u32 	%r2, %ntid.x;
	setp.lt.u32 	%p1, %r2, 2;
	@%p1 bra 	$L__BB0_5;
	cvt.u64.u32 	%rd2, %r2;
	mov.b64 	%rd32, 1;
$L__BB0_2:
	shl.b64 	%rd4, %rd32, 1;
	add.s64 	%rd17, %rd4, -1;
	and.b64  	%rd18, %rd17, %rd1;
	setp.ne.s64 	%p2, %rd18, 0;
	@%p2 bra 	$L__BB0_4;
	cvt.u32.u64 	%r6, %rd32;
	ld.shared.u64 	%rd19, [%r1];
	shl.b32 	%r7, %r6, 3;
	add.s32 	%r8, %r1, %r7;
	ld.shared.u64 	%rd20, [%r8];
	min.u64 	%rd21, %rd19, %rd20;
	st.shared.u64 	[%r1], %rd21;
	ld.shared.u64 	%rd22, [%r1+8];
	ld.shared.u64 	%rd23, [%r8+8];
	min.u64 	%rd24, %rd22, %rd23;
	st.shared.u64 	[%r1+8], %rd24;
	ld.shared.u64 	%rd25, [%r1+16];
	ld.shared.u64 	%rd26, [%r8+16];
	min.u64 	%rd27, %rd25, %rd26;
	st.shared.u64 	[%r1+16], %rd27;
$L__BB0_4:
	bar.sync 	0;
	setp.lt.u64 	%p3, %rd4, %rd2;
	mov.u64 	%rd32, %rd4;
	@%p3 bra 	$L__BB0_2;
$L__BB0_5:
	cvt.u32.u64 	%r9, %rd1;
	setp.ne.s32 	%p4, %r9, 0;
	@%p4 bra 	$L__BB0_7;
	cvta.to.global.u64 	%rd28, %rd5;
	ld.shared.v2.u64 	{%rd29, %rd30}, [sdata];
	st.global.u64 	[%rd28], %rd29;
	st.global.u64 	[%rd28+8], %rd30;
	ld.shared.u64 	%rd31, [sdata+16];
	st.global.u64 	[%rd28+16], %rd31;
$L__BB0_7:
	ret;

}


// ===== COMPILED SASS (sm_100) =====

	.target	sm_100

	.elftype	@"ET_EXEC"


//--------------------- .note.nv.tkinfo           --------------------------
	.section	.note.nv.tkinfo,"",@"SHT_NOTE"
	.sectionflags	@"SHF_NOTE_NV_TKINFO"
	.tkinfo
        /*0018*/ 	.word	0x00000002
        /*0030*/ 	.string	""
        /*0030*/ 	.string	"ptxas"
        /*0030*/ 	.string	"Cuda compilation tools, release 13.0, V13.0.88"
        /*0030*/ 	.string	"Build cuda_13.0.r13.0/compiler.36424714_0"
        /*0030*/ 	.string	"-arch sm_100 -m 64 "



//--------------------- .note.nv.cuinfo           --------------------------
	.section	.note.nv.cuinfo,"",@"SHT_NOTE"
	.sectionflags	@"SHF_NOTE_NV_CUINFO"
        /*0018*/ 	.short	0x0002
        /*001a*/ 	.short	0x0064
        /*001c*/ 	.short	0x0082
	.zero		2


//--------------------- .nv.info                  --------------------------
	.section	.nv.info,"",@"SHT_CUDA_INFO"
	.align	4


	//----- nvinfo : EIATTR_REGCOUNT
	.align		4
        /*0000*/ 	.byte	0x04, 0x2f
        /*0002*/ 	.short	(.L_1 - .L_0)
	.align		4
.L_0:
        /*0004*/ 	.word	index@(_Z6reducePmS_m)
        /*0008*/ 	.word	0x00000010


	//----- nvinfo : EIATTR_FRAME_SIZE
	.align		4
.L_1:
        /*000c*/ 	.byte	0x04, 0x11
        /*000e*/ 	.short	(.L_3 - .L_2)
	.align		4
.L_2:
        /*0010*/ 	.word	index@(_Z6reducePmS_m)
        /*0014*/ 	.word	0x00000000


	//----- nvinfo : EIATTR_MIN_STACK_SIZE
	.align		4
.L_3:
        /*0018*/ 	.byte	0x04, 0x12
        /*001a*/ 	.short	(.L_5 - .L_4)
	.align		4
.L_4:
        /*001c*/ 	.word	index@(_Z6reducePmS_m)
        /*0020*/ 	.word	0x00000000
.L_5:


//--------------------- .nv.compat                --------------------------
	.section	.nv.compat,"",@"SHT_CUDA_COMPAT_INFO"
	.align	4
        /*0000*/ 	.byte	0x02, 0x09, 0x00, 0x00, 0x02, 0x02, 0x01, 0x00, 0x02, 0x05, 0x05, 0x00, 0x03, 0x07, 0x01, 0x01
        /*0010*/ 	.byte	0x02, 0x03, 0x00, 0x00, 0x02, 0x06, 0x01, 0x00, 0x04, 0x0b, 0x08, 0x00, 0x09, 0x00, 0x00, 0x00
        /*0020*/ 	.byte	0x00, 0x00, 0x00, 0x00


//--------------------- .nv.info._Z6reducePmS_m   --------------------------
	.section	.nv.info._Z6reducePmS_m,"",@"SHT_CUDA_INFO"
	.sectionflags	@""
	.align	4


	//----- nvinfo : EIATTR_CUDA_API_VERSION
	.align		4
        /*0000*/ 	.byte	0x04, 0x37
        /*0002*/ 	.short	(.L_7 - .L_6)
.L_6:
        /*0004*/ 	.word	0x00000082


	//----- nvinfo : EIATTR_KPARAM_INFO
	.align		4
.L_7:
        /*0008*/ 	.byte	0x04, 0x17
        /*000a*/ 	.short	(.L_9 - .L_8)
.L_8:
        /*000c*/ 	.word	0x00000000
        /*0010*/ 	.short	0x0002
        /*0012*/ 	.short	0x0010
        /*0014*/ 	.byte	0x00, 0xf0, 0x21, 0x00


	//----- nvinfo : EIATTR_KPARAM_INFO
	.align		4
.L_9:
        /*0018*/ 	.byte	0x04, 0x17
        /*001a*/ 	.short	(.L_11 - .L_10)
.L_10:
        /*001c*/ 	.word	0x00000000
        /*0020*/ 	.short	0x0001
        /*0022*/ 	.short	0x0008
        /*0024*/ 	.byte	0x00, 0xf5, 0x21, 0x00


	//----- nvinfo : EIATTR_KPARAM_INFO
	.align		4
.L_11:
        /*0028*/ 	.byte	0x04, 0x17
        /*002a*/ 	.short	(.L_13 - .L_12)
.L_12:
        /*002c*/ 	.word	0x00000000
        /*0030*/ 	.short	0x0000
        /*0032*/ 	.short	0x0000
        /*0034*/ 	.byte	0x00, 0xf5, 0x21, 0x00


	//----- nvinfo : EIATTR_SPARSE_MMA_MASK
	.align		4
.L_13:
        /*0038*/ 	.byte	0x03, 0x50
        /*003a*/ 	.short	0x0000


	//----- nvinfo : EIATTR_MAXREG_COUNT
	.align		4
        /*003c*/ 	.byte	0x03, 0x1b
        /*003e*/ 	.short	0x00ff


	//----- nvinfo : EIATTR_NUM_BARRIERS
	.align		4
        /*0040*/ 	.byte	0x02, 0x4c
        /*0042*/ 	.byte	0x01
	.zero		1


	//----- nvinfo : EIATTR_MERCURY_ISA_VERSION
	.align		4
        /*0044*/ 	.byte	0x03, 0x5f
        /*0046*/ 	.short	0x0101


	//----- nvinfo : EIATTR_VRC_CTA_INIT_COUNT
	.align		4
        /*0048*/ 	.byte	0x02, 0x4a
	.zero		1
	.zero		1


	//----- nvinfo : EIATTR_EXIT_INSTR_OFFSETS
	.align		4
        /*004c*/ 	.byte	0x04, 0x1c
        /*004e*/ 	.short	(.L_15 - .L_14)


	//   ....[0]....
.L_14:
        /*0050*/ 	.word	0x00000420


	//   ....[1]....
        /*0054*/ 	.word	0x000004c0


	//----- nvinfo : EIATTR_CRS_STACK_SIZE
	.align		4
.L_15:
        /*0058*/ 	.byte	0x04, 0x1e
        /*005a*/ 	.short	(.L_17 - .L_16)
.L_16:
        /*005c*/ 	.word	0x00000000


	//----- nvinfo : EIATTR_CBANK_PARAM_SIZE
	.align		4
.L_17:
        /*0060*/ 	.byte	0x03, 0x19
        /*0062*/ 	.short	0x0018


	//----- nvinfo : EIATTR_PARAM_CBANK
	.align		4
        /*0064*/ 	.byte	0x04, 0x0a
        /*0066*/ 	.short	(.L_19 - .L_18)
	.align		4
.L_18:
        /*0068*/ 	.word	index@(.nv.constant0._Z6reducePmS_m)
        /*006c*/ 	.short	0x0380
        /*006e*/ 	.short	0x0018


	//----- nvinfo : EIATTR_SW_WAR
	.align		4
.L_19:
        /*0070*/ 	.byte	0x04, 0x36
        /*0072*/ 	.short	(.L_21 - .L_20)
.L_20:
        /*0074*/ 	.word	0x00000008
.L_21:


//--------------------- .nv.callgraph             --------------------------
	.section	.nv.callgraph,"",@"SHT_CUDA_CALLGRAPH"
	.align	4
	.sectionentsize	8
	.align		4
        /*0000*/ 	.word	0x00000000
	.align		4
        /*0004*/ 	.word	0xffffffff
	.align		4
        /*0008*/ 	.word	0x00000000
	.align		4
        /*000c*/ 	.word	0xfffffffe
	.align		4
        /*0010*/ 	.word	0x00000000
	.align		4
        /*0014*/ 	.word	0xfffffffd
	.align		4
        /*0018*/ 	.word	0x00000000
	.align		4
        /*001c*/ 	.word	0xfffffffc


//--------------------- .text._Z6reducePmS_m      --------------------------
	.section	.text._Z6reducePmS_m,"ax",@progbits
	.align	128
        .global         _Z6reducePmS_m
        .type           _Z6reducePmS_m,@function
        .size           _Z6reducePmS_m,(.L_x_5 - _Z6reducePmS_m)
        .other          _Z6reducePmS_m,@"STO_CUDA_ENTRY STV_DEFAULT"
_Z6reducePmS_m:
.text._Z6reducePmS_m:
[----:B------:R-:W-:Y:S01]  /*0000*/  LDC R1, c[0x0][0x37c] ;  /* 0x0000df00ff017b82 */ /* 0x000fe20000000800 */
[----:B------:R-:W0:Y:S01]  /*0010*/  S2R R0, SR_TID.X ;  /* 0x0000000000007919 */ /* 0x000e220000002100 */
[----:B------:R-:W1:Y:S01]  /*0020*/  LDCU.64 UR4, c[0x0][0x390] ;  /* 0x00007200ff0477ac */ /* 0x000e620008000a00 */
[----:B------:R-:W2:Y:S01]  /*0030*/  LDCU.64 UR10, c[0x0][0x380] ;  /* 0x00007000ff0a77ac */ /* 0x000ea20008000a00 */
[----:B------:R-:W3:Y:S01]  /*0040*/  LDCU.64 UR6, c[0x0][0x358] ;  /* 0x00006b00ff0677ac */ /* 0x000ee20008000a00 */
[----:B-1----:R-:W-:Y:S02]  /*0050*/  USHF.R.U32.HI UR8, URZ, 0x3, UR5 ;  /* 0x00000003ff087899 */ /* 0x002fe40008011605 */
[----:B------:R-:W-:-:S04]  /*0060*/  USHF.R.U64 UR4, UR4, 0x3, UR5 ;  /* 0x0000000304047899 */ /* 0x000fc80008001205 */
[C---:B0-----:R-:W-:Y:S02]  /*0070*/  IMAD R5, R0.reuse, UR8, RZ ;  /* 0x0000000800057c24 */ /* 0x041fe4000f8e02ff */
[----:B------:R-:W-:-:S04]  /*0080*/  IMAD.WIDE.U32 R2, R0, UR4, RZ ;  /* 0x0000000400027c25 */ /* 0x000fc8000f8e00ff */
[----:B------:R-:W-:Y:S01]  /*0090*/  IMAD.IADD R3, R3, 0x1, R5 ;  /* 0x0000000103037824 */ /* 0x000fe200078e0205 */
[----:B--2---:R-:W-:-:S04]  /*00a0*/  LEA R4, P0, R2, UR10, 0x3 ;  /* 0x0000000a02047c11 */ /* 0x004fc8000f8018ff */
[----:B------:R-:W-:-:S05]  /*00b0*/  LEA.HI.X R5, R2, UR11, R3, 0x3, P0 ;  /* 0x0000000b02057c11 */ /* 0x000fca00080f1c03 */
[----:B---3--:R-:W2:Y:S04]  /*00c0*/  LDG.E.64 R6, desc[UR6][R4.64] ;  /* 0x0000000604067981 */ /* 0x008ea8000c1e1b00 */
[----:B------:R-:W3:Y:S04]  /*00d0*/  LDG.E.64 R8, desc[UR6][R4.64+0x8] ;  /* 0x0000080604087981 */ /* 0x000ee8000c1e1b00 */
[----:B------:R-:W4:Y:S01]  /*00e0*/  LDG.E.64 R10, desc[UR6][R4.64+0x10] ;  /* 0x00001006040a7981 */ /* 0x000f22000c1e1b00 */
[----:B------:R-:W0:Y:S01]  /*00f0*/  S2UR UR5, SR_CgaCtaId ;  /* 0x00000000000579c3 */ /* 0x000e220000008800 */
[----:B------:R-:W-:-:S02]  /*0100*/  UMOV UR4, 0x400 ;  /* 0x0000040000047882 */ /* 0x000fc40000000000 */
[----:B0-----:R-:W-:-:S06]  /*0110*/  ULEA UR4, UR5, UR4, 0x18 ;  /* 0x0000000405047291 */ /* 0x001fcc000f8ec0ff */
[----:B------:R-:W-:-:S05]  /*0120*/  LEA R2, R0, UR4, 0x3 ;  /* 0x0000000400027c11 */ /* 0x000fca000f8e18ff */
[----:B------:R-:W0:Y:S02]  /*0130*/  LDCU UR4, c[0x0][0x360] ;  /* 0x00006c00ff0477ac */ /* 0x000e240008000800 */
[----:B0-----:R-:W-:Y:S01]  /*0140*/  UISETP.GE.U32.AND UP0, UPT, UR4, 0x2, UPT ;  /* 0x000000020400788c */ /* 0x001fe2000bf06070 */
[----:B--2---:R0:W-:Y:S04]  /*0150*/  STS.64 [R2], R6 ;  /* 0x0000000602007388 */ /* 0x0041e80000000a00 */
[----:B---3--:R0:W-:Y:S04]  /*0160*/  STS.64 [R2+0x8], R8 ;  /* 0x0000080802007388 */ /* 0x0081e80000000a00 */
[----:B----4-:R0:W-:Y:S01]  /*0170*/  STS.64 [R2+0x10], R10 ;  /* 0x0000100a02007388 */ /* 0x0101e20000000a00 */
[----:B------:R-:W-:Y:S06]  /*0180*/  BAR.SYNC.DEFER_BLOCKING 0x0 ;  /* 0x0000000000007b1d */ /* 0x000fec0000010000 */
[----:B------:R-:W-:Y:S05]  /*0190*/  BRA.U !UP0, `(.L_x_0) ;  /* 0x00000001089c7547 */ /* 0x000fea000b800000 */
[----:B------:R-:W-:Y:S02]  /*01a0*/  IMAD.MOV.U32 R5, RZ, RZ, 0x1 ;  /* 0x00000001ff057424 */ /* 0x000fe400078e00ff */
[----:B------:R-:W-:-:S07]  /*01b0*/  IMAD.MOV.U32 R4, RZ, RZ, RZ ;  /* 0x000000ffff047224 */ /* 0x000fce00078e00ff */
.L_x_3:
[C---:B------:R-:W-:Y:S01]  /*01c0*/  IMAD.SHL.U32 R13, R5.reuse, 0x2, RZ ;  /* 0x00000002050d7824 */ /* 0x040fe200078e00ff */
[----:B------:R-:W-:Y:S01]  /*01d0*/  SHF.L.U64.HI R12, R5, 0x1, R4 ;  /* 0x00000001050c7819 */ /* 0x000fe20000010204 */
[----:B------:R-:W-:Y:S03]  /*01e0*/  BSSY.RECONVERGENT B0, `(.L_x_1) ;  /* 0x000001c000007945 */ /* 0x000fe60003800200 */
[----:B------:R-:W-:-:S04]  /*01f0*/  IADD3 R3, P1, PT, R13, -0x1, RZ ;  /* 0xffffffff0d037810 */ /* 0x000fc80007f3e0ff */
[----:B------:R-:W-:Y:S02]  /*0200*/  LOP3.LUT P0, RZ, R3, R0, RZ, 0xc0, !PT ;  /* 0x0000000003ff7212 */ /* 0x000fe4000780c0ff */
[----:B------:R-:W-:-:S04]  /*0210*/  IADD3.X R3, PT, PT, R12, -0x1, RZ, P1, !PT ;  /* 0xffffffff0c037810 */ /* 0x000fc80000ffe4ff */
[----:B------:R-:W-:-:S13]  /*0220*/  LOP3.LUT P0, RZ, R3, RZ, RZ, 0xc0, P0 ;  /* 0x000000ff03ff7212 */ /* 0x000fda000000c0ff */
[----:B------:R-:W-:Y:S05]  /*0230*/  @P0 BRA `(.L_x_2) ;  /* 0x0000000000580947 */ /* 0x000fea0003800000 */
[----:B------:R-:W-:Y:S02]  /*0240*/  IMAD R3, R5, 0x8, R2 ;  /* 0x0000000805037824 */ /* 0x000fe400078e0202 */
[----:B------:R-:W-:Y:S04]  /*0250*/  LDS.64 R4, [R2] ;  /* 0x0000000002047984 */ /* 0x000fe80000000a00 */
[----:B0-----:R-:W0:Y:S02]  /*0260*/  LDS.64 R6, [R3] ;  /* 0x0000000003067984 */ /* 0x001e240000000a00 */
[----:B0-----:R-:W-:-:S04]  /*0270*/  ISETP.LT.U32.AND P0, PT, R4, R6, PT ;  /* 0x000000060400720c */ /* 0x001fc80003f01070 */
[----:B------:R-:W-:-:S04]  /*0280*/  ISETP.LT.U32.AND.EX P0, PT, R5, R7, PT, P0 ;  /* 0x000000070500720c */ /* 0x000fc80003f01100 */
[----:B------:R-:W-:Y:S02]  /*0290*/  SEL R8, R4, R6, P0 ;  /* 0x0000000604087207 */ /* 0x000fe40000000000 */
[----:B------:R-:W-:Y:S02]  /*02a0*/  SEL R9, R5, R7, P0 ;  /* 0x0000000705097207 */ /* 0x000fe40000000000 */
[----:B------:R-:W-:Y:S04]  /*02b0*/  LDS.64 R4, [R2+0x8] ;  /* 0x0000080002047984 */ /* 0x000fe80000000a00 */
[----:B------:R-:W-:Y:S04]  /*02c0*/  STS.64 [R2], R8 ;  /* 0x0000000802007388 */ /* 0x000fe80000000a00 */
[----:B------:R-:W0:Y:S02]  /*02d0*/  LDS.64 R6, [R3+0x8] ;  /* 0x0000080003067984 */ /* 0x000e240000000a00 */
[----:B0-----:R-:W-:-:S04]  /*02e0*/  ISETP.LT.U32.AND P0, PT, R4, R6, PT ;  /* 0x000000060400720c */ /* 0x001fc80003f01070 */
[----:B------:R-:W-:-:S04]  /*02f0*/  ISETP.LT.U32.AND.EX P0, PT, R5, R7, PT, P0 ;  /* 0x000000070500720c */ /* 0x000fc80003f01100 */
[----:B------:R-:W-:Y:S02]  /*0300*/  SEL R10, R4, R6, P0 ;  /* 0x00000006040a7207 */ /* 0x000fe40000000000 */
[----:B------:R-:W-:Y:S02]  /*0310*/  SEL R11, R5, R7, P0 ;  /* 0x00000007050b7207 */ /* 0x000fe40000000000 */
[----:B------:R-:W-:Y:S04]  /*0320*/  LDS.64 R4, [R2+0x10] ;  /* 0x0000100002047984 */ /* 0x000fe80000000a00 */
[----:B------:R-:W-:Y:S04]  /*0330*/  STS.64 [R2+0x8], R10 ;  /* 0x0000080a02007388 */ /* 0x000fe80000000a00 */
[----:B------:R-:W0:Y:S02]  /*0340*/  LDS.64 R6, [R3+0x10] ;  /* 0x0000100003067984 */ /* 0x000e240000000a00 */
[----:B0-----:R-:W-:-:S04]  /*0350*/  ISETP.LT.U32.AND P0, PT, R4, R6, PT ;  /* 0x000000060400720c */ /* 0x001fc80003f01070 */
[----:B------:R-:W-:-:S04]  /*0360*/  ISETP.LT.U32.AND.EX P0, PT, R5, R7, PT, P0 ;  /* 0x000000070500720c */ /* 0x000fc80003f01100 */
[----:B------:R-:W-:Y:S02]  /*0370*/  SEL R4, R4, R6, P0 ;  /* 0x0000000604047207 */ /* 0x000fe40000000000 */
[----:B------:R-:W-:-:S05]  /*0380*/  SEL R5, R5, R7, P0 ;  /* 0x0000000705057207 */ /* 0x000fca0000000000 */
[----:B------:R1:W-:Y:S02]  /*0390*/  STS.64 [R2+0x10], R4 ;  /* 0x0000100402007388 */ /* 0x0003e40000000a00 */
.L_x_2:
[----:B------:R-:W-:Y:S05]  /*03a0*/  BSYNC.RECONVERGENT B0 ;  /* 0x0000000000007941 */ /* 0x000fea0003800200 */
.L_x_1:
[----:B------:R-:W-:Y:S01]  /*03b0*/  BAR.SYNC.DEFER_BLOCKING 0x0 ;  /* 0x0000000000007b1d */ /* 0x000fe20000010000 */
[----:B------:R-:W-:Y:S01]  /*03c0*/  ISETP.GE.U32.AND P0, PT, R13, UR4, PT ;  /* 0x000000040d007c0c */ /* 0x000fe2000bf06070 */
[----:B-1----:R-:W-:Y:S02]  /*03d0*/  IMAD.MOV.U32 R4, RZ, RZ, R12 ;  /* 0x000000ffff047224 */ /* 0x002fe400078e000c */
[----:B------:R-:W-:Y:S01]  /*03e0*/  IMAD.MOV.U32 R5, RZ, RZ, R13 ;  /* 0x000000ffff057224 */ /* 0x000fe200078e000d */
[----:B------:R-:W-:-:S13]  /*03f0*/  ISETP.GE.U32.AND.EX P0, PT, R12, RZ, PT, P0 ;  /* 0x000000ff0c00720c */ /* 0x000fda0003f06100 */
[----:B------:R-:W-:Y:S05]  /*0400*/  @!P0 BRA `(.L_x_3) ;  /* 0xfffffffc006c8947 */ /* 0x000fea000383ffff */
.L_x_0:
[----:B------:R-:W-:-:S13]  /*0410*/  ISETP.NE.AND P0, PT, R0, RZ, PT ;  /* 0x000000ff0000720c */ /* 0x000fda0003f05270 */
[----:B------:R-:W-:Y:S05]  /*0420*/  @P0 EXIT ;  /* 0x000000000000094d */ /* 0x000fea0003800000 */
[----:B------:R-:W1:Y:S01]  /*0430*/  S2UR UR5, SR_CgaCtaId ;  /* 0x00000000000579c3 */ /* 0x000e620000008800 */
[----:B------:R-:W-:-:S07]  /*0440*/  UMOV UR4, 0x400 ;  /* 0x0000040000047882 */ /* 0x000fce0000000000 */
[----:B0-----:R-:W0:Y:S01]  /*0450*/  LDC.64 R2, c[0x0][0x388] ;  /* 0x0000e200ff027b82 */ /* 0x001e220000000a00 */
[----:B-1----:R-:W-:-:S09]  /*0460*/  ULEA UR4, UR5, UR4, 0x18 ;  /* 0x0000000405047291 */ /* 0x002fd2000f8ec0ff */
[----:B------:R-:W0:Y:S04]  /*0470*/  LDS.128 R4, [UR4] ;  /* 0x00000004ff047984 */ /* 0x000e280008000c00 */
[----:B------:R-:W1:Y:S04]  /*0480*/  LDS.64 R8, [UR4+0x10] ;  /* 0x00001004ff087984 */ /* 0x000e680008000a00 */
[----:B0-----:R-:W-:Y:S04]  /*0490*/  STG.E.64 desc[UR6][R2.64], R4 ;  /* 0x0000000402007986 */ /* 0x001fe8000c101b06 */
[----:B------:R-:W-:Y:S04]  /*04a0*/  STG.E.64 desc[UR6][R2.64+0x8], R6 ;  /* 0x0000080602007986 */ /* 0x000fe8000c101b06 */
[----:B-1----:R-:W-:Y:S01]  /*04b0*/  STG.E.64 desc[UR6][R2.64+0x10], R8 ;  /* 0x0000100802007986 */ /* 0x002fe2000c101b06 */
[----:B------:R-:W-:Y:S05]  /*04c0*/  EXIT ;  /* 0x000000000000794d */ /* 0x000fea0003800000 */
.L_x_4:
[----:B------:R-:W-:-:S00]  /*04d0*/  BRA `(.L_x_4) ;  /* 0xfffffffc00fc7947 */ /* 0x000fc0000383ffff */
[----:B------:R-:W-:-:S00]  /*04e0*/  NOP ;  /* 0x0000000000007918 */ /* 0x000fc00000000000 */
        /* <DEDUP_REMOVED lines=9> */
.L_x_5:


//--------------------- .nv.shared._Z6reducePmS_m --------------------------
	.section	.nv.shared._Z6reducePmS_m,"aw",@nobits
	.sectionflags	@""
	.align	16
	.zero		1024


//--------------------- .nv.shared.reserved.0     --------------------------
	.section	.nv.shared.reserved.0,"aw",@nobits
	.weak		__nv_reservedSMEM_offset_0_alias
	.size		__nv_reservedSMEM_offset_0_alias, 0, 64
	.other		__nv_reservedSMEM_offset_0_alias,@"STO_CUDA_RESERVED_SHARED STV_DEFAULT"
__nv_reservedSMEM_offset_0_alias:
	.zero		0
	.zero		64


//--------------------- .nv.constant0._Z6reducePmS_m --------------------------
	.section	.nv.constant0._Z6reducePmS_m,"a",@progbits
	.sectionflags	@""
	.align	4
.nv.constant0._Z6reducePmS_m:
	.zero		920


//--------------------- SYMBOLS --------------------------

	.type		.nv.reservedSmem.offset0,@object
	.size		.nv.reservedSmem.offset0,0x4
	.type		.nv.reservedSmem.cap,@object
	.size		.nv.reservedSmem.cap,0x4
